	.headerflags	@"EF_CUDA_TEXMODE_UNIFIED EF_CUDA_64BIT_ADDRESS EF_CUDA_ACCELERATORS EF_CUDA_SM90 EF_CUDA_VIRTUAL_SM(EF_CUDA_SM90)"
	.elftype	@"ET_EXEC"


//--------------------- .nv.info                  --------------------------
	.section	.nv.info,"",@"SHT_CUDA_INFO"
	.align	4


	//----- nvinfo : EIATTR_REGCOUNT
	.align		4
        /*0000*/ 	.byte	0x04, 0x2f
        /*0002*/ 	.short	(.L_1 - .L_0)
	.align		4
.L_0:
        /*0004*/ 	.word	index@(triton_poi_fused__unsafe_index_reflection_pad2d_0)
        /*0008*/ 	.word	0x0000000e


	//----- nvinfo : EIATTR_MIN_STACK_SIZE
	.align		4
.L_1:
        /*000c*/ 	.byte	0x04, 0x12
        /*000e*/ 	.short	(.L_3 - .L_2)
	.align		4
.L_2:
        /*0010*/ 	.word	index@(triton_poi_fused__unsafe_index_reflection_pad2d_0)
        /*0014*/ 	.word	0x00000000


	//----- nvinfo : EIATTR_FRAME_SIZE
	.align		4
.L_3:
        /*0018*/ 	.byte	0x04, 0x11
        /*001a*/ 	.short	(.L_5 - .L_4)
	.align		4
.L_4:
        /*001c*/ 	.word	index@(triton_poi_fused__unsafe_index_reflection_pad2d_0)
        /*0020*/ 	.word	0x00000000


	//----- nvinfo : EIATTR_MIN_STACK_SIZE
	.align		4
.L_5:
        /*0024*/ 	.byte	0x04, 0x12
        /*0026*/ 	.short	(.L_7 - .L_6)
	.align		4
.L_6:
        /*0028*/ 	.word	index@(triton_poi_fused__unsafe_index_reflection_pad2d_0)
        /*002c*/ 	.word	0x00000000
.L_7:


//--------------------- .nv.info.triton_poi_fused__unsafe_index_reflection_pad2d_0 --------------------------
	.section	.nv.info.triton_poi_fused__unsafe_index_reflection_pad2d_0,"",@"SHT_CUDA_INFO"
	.sectionflags	@""
	.align	4


	//----- nvinfo : EIATTR_CUDA_API_VERSION
	.align		4
        /*0000*/ 	.byte	0x04, 0x37
        /*0002*/ 	.short	(.L_9 - .L_8)
.L_8:
        /*0004*/ 	.word	0x0000007c


	//----- nvinfo : EIATTR_KPARAM_INFO
	.align		4
.L_9:
        /*0008*/ 	.byte	0x04, 0x17
        /*000a*/ 	.short	(.L_11 - .L_10)
.L_10:
        /*000c*/ 	.word	0x00000000
        /*0010*/ 	.short	0x0002
        /*0012*/ 	.short	0x0010
        /*0014*/ 	.byte	0x00, 0xf0, 0x11, 0x00


	//----- nvinfo : EIATTR_KPARAM_INFO
	.align		4
.L_11:
        /*0018*/ 	.byte	0x04, 0x17
        /*001a*/ 	.short	(.L_13 - .L_12)
.L_12:
        /*001c*/ 	.word	0x00000000
        /*0020*/ 	.short	0x0001
        /*0022*/ 	.short	0x0008
        /*0024*/ 	.byte	0x00, 0xf4, 0x21, 0x00


	//----- nvinfo : EIATTR_KPARAM_INFO
	.align		4
.L_13:
        /*0028*/ 	.byte	0x04, 0x17
        /*002a*/ 	.short	(.L_15 - .L_14)
.L_14:
        /*002c*/ 	.word	0x00000000
        /*0030*/ 	.short	0x0000
        /*0032*/ 	.short	0x0000
        /*0034*/ 	.byte	0x00, 0xf4, 0x21, 0x00


	//----- nvinfo : EIATTR_SPARSE_MMA_MASK
	.align		4
.L_15:
        /*0038*/ 	.byte	0x03, 0x50
        /*003a*/ 	.short	0x0000


	//----- nvinfo : EIATTR_MAXREG_COUNT
	.align		4
        /*003c*/ 	.byte	0x03, 0x1b
        /*003e*/ 	.short	0x00ff


	//----- nvinfo : EIATTR_EXIT_INSTR_OFFSETS
	.align		4
        /*0040*/ 	.byte	0x04, 0x1c
        /*0042*/ 	.short	(.L_17 - .L_16)


	//   ....[0]....
.L_16:
        /*0044*/ 	.word	0x000002c0


	//   ....[1]....
        /*0048*/ 	.word	0x000002e0


	//----- nvinfo : EIATTR_REQNTID
	.align		4
.L_17:
        /*004c*/ 	.byte	0x04, 0x10
        /*004e*/ 	.short	(.L_19 - .L_18)
.L_18:
        /*0050*/ 	.word	0x00000080
        /*0054*/ 	.word	0x00000001
        /*0058*/ 	.word	0x00000001


	//----- nvinfo : EIATTR_CBANK_PARAM_SIZE
	.align		4
.L_19:
        /*005c*/ 	.byte	0x03, 0x19
        /*005e*/ 	.short	0x0014


	//----- nvinfo : EIATTR_PARAM_CBANK
	.align		4
        /*0060*/ 	.byte	0x04, 0x0a
        /*0062*/ 	.short	(.L_21 - .L_20)
	.align		4
.L_20:
        /*0064*/ 	.word	index@(.nv.constant0.triton_poi_fused__unsafe_index_reflection_pad2d_0)
        /*0068*/ 	.short	0x0210
        /*006a*/ 	.short	0x0014


	//----- nvinfo : EIATTR_SW_WAR
	.align		4
.L_21:
        /*006c*/ 	.byte	0x04, 0x36
        /*006e*/ 	.short	(.L_23 - .L_22)
.L_22:
        /*0070*/ 	.word	0x00000008
.L_23:


//--------------------- .nv.callgraph             --------------------------
	.section	.nv.callgraph,"",@"SHT_CUDA_CALLGRAPH"
	.align	4
	.sectionentsize	8
	.align		4
        /*0000*/ 	.word	0x00000000
	.align		4
        /*0004*/ 	.word	0xffffffff
	.align		4
        /*0008*/ 	.word	0x00000000
	.align		4
        /*000c*/ 	.word	0xfffffffe
	.align		4
        /*0010*/ 	.word	0x00000000
	.align		4
        /*0014*/ 	.word	0xfffffffd
	.align		4
        /*0018*/ 	.word	0x00000000
	.align		4
        /*001c*/ 	.word	0xfffffffc


//--------------------- .text.triton_poi_fused__unsafe_index_reflection_pad2d_0 --------------------------
	.section	.text.triton_poi_fused__unsafe_index_reflection_pad2d_0,"ax",@progbits
	.align	128
        .global         triton_poi_fused__unsafe_index_reflection_pad2d_0
        .type           triton_poi_fused__unsafe_index_reflection_pad2d_0,@function
        .size           triton_poi_fused__unsafe_index_reflection_pad2d_0,(.L_x_1 - triton_poi_fused__unsafe_index_reflection_pad2d_0)
        .other          triton_poi_fused__unsafe_index_reflection_pad2d_0,@"STO_CUDA_ENTRY STV_DEFAULT"
triton_poi_fused__unsafe_index_reflection_pad2d_0:
.text.triton_poi_fused__unsafe_index_reflection_pad2d_0:
[----:B------:R-:W0:Y:S02]  /*0000*/  LDC R1, c[0x0][0x28] ;  /* 0x00000a00ff017b82 */ /* 0x000e240000000800 */
[----:B------:R-:W1:Y:S01]  /*0010*/  S2R R0, SR_TID.X ;  /* 0x0000000000007919 */ /* 0x000e620000002100 */
[----:B------:R-:W-:Y:S01]  /*0020*/  CS2R R10, SRZ ;  /* 0x00000000000a7805 */ /* 0x000fe2000001ff00 */
[----:B------:R-:W-:Y:S01]  /*0030*/  ULDC.64 UR4, c[0x0][0x208] ;  /* 0x0000820000047ab9 */ /* 0x000fe20000000a00 */
[----:B------:R-:W2:Y:S01]  /*0040*/  S2R R7, SR_CTAID.X ;  /* 0x0000000000077919 */ /* 0x000ea20000002500 */
[----:B-1----:R-:W-:-:S05]  /*0050*/  IMAD.SHL.U32 R0, R0, 0x2, RZ ;  /* 0x0000000200007824 */ /* 0x002fca00078e00ff */
[----:B------:R-:W-:-:S05]  /*0060*/  LOP3.LUT R0, R0, 0xfe, RZ, 0xc0, !PT ;  /* 0x000000fe00007812 */ /* 0x000fca00078ec0ff */
[----:B--2---:R-:W-:Y:S01]  /*0070*/  IMAD R0, R7, 0x100, R0 ;  /* 0x0000010007007824 */ /* 0x004fe200078e0200 */
[----:B------:R-:W-:-:S03]  /*0080*/  SHF.R.S32.HI R7, RZ, 0x17, R7 ;  /* 0x00000017ff077819 */ /* 0x000fc60000011407 */
[C---:B------:R-:W-:Y:S01]  /*0090*/  VIADD R2, R0.reuse, 0x1 ;  /* 0x0000000100027836 */ /* 0x040fe20000000000 */
[----:B------:R-:W-:Y:S02]  /*00a0*/  SHF.R.S32.HI R3, RZ, 0x1f, R0 ;  /* 0x0000001fff037819 */ /* 0x000fe40000011400 */
[----:B------:R-:W-:Y:S02]  /*00b0*/  SGXT R7, R7, 0x1 ;  /* 0x000000010707781a */ /* 0x000fe40000000200 */
[----:B------:R-:W-:Y:S02]  /*00c0*/  LEA.HI R3, R3, R0, RZ, 0x2 ;  /* 0x0000000003037211 */ /* 0x000fe400078f10ff */
[----:B------:R-:W-:Y:S02]  /*00d0*/  ISETP.GE.AND P0, PT, R0, 0x100, PT ;  /* 0x000001000000780c */ /* 0x000fe40003f06270 */
[----:B------:R-:W-:Y:S02]  /*00e0*/  LOP3.LUT R5, R3, 0xfffffffc, RZ, 0xc0, !PT ;  /* 0xfffffffc03057812 */ /* 0x000fe400078ec0ff */
[----:B------:R-:W-:-:S02]  /*00f0*/  SHF.R.S32.HI R3, RZ, 0x2, R3 ;  /* 0x00000002ff037819 */ /* 0x000fc40000011403 */
[----:B------:R-:W-:Y:S02]  /*0100*/  IADD3 R5, R0, 0x2, -R5 ;  /* 0x0000000200057810 */ /* 0x000fe40007ffe805 */
[----:B------:R-:W-:Y:S02]  /*0110*/  LEA.HI R4, R3, R3, RZ, 0x2 ;  /* 0x0000000303047211 */ /* 0x000fe400078f10ff */
[----:B------:R-:W-:Y:S02]  /*0120*/  I2FP.F32.S32 R6, R5 ;  /* 0x0000000500067245 */ /* 0x000fe40000201400 */
[----:B------:R-:W-:Y:S02]  /*0130*/  LOP3.LUT R4, R4, 0xfffffffc, RZ, 0xc0, !PT ;  /* 0xfffffffc04047812 */ /* 0x000fe400078ec0ff */
[----:B------:R-:W-:Y:S02]  /*0140*/  LEA.HI R5, R7, R2, RZ, 0x2 ;  /* 0x0000000207057211 */ /* 0x000fe400078f10ff */
[----:B------:R-:W-:Y:S01]  /*0150*/  IADD3 R4, R3, 0x2, -R4 ;  /* 0x0000000203047810 */ /* 0x000fe20007ffe804 */
[----:B------:R-:W-:Y:S01]  /*0160*/  FMUL R3, R6, 0.5 ;  /* 0x3f00000006037820 */ /* 0x000fe20000400000 */
[----:B------:R-:W-:-:S02]  /*0170*/  LOP3.LUT R5, R5, 0xfffffffc, RZ, 0xc0, !PT ;  /* 0xfffffffc05057812 */ /* 0x000fc400078ec0ff */
[----:B------:R-:W-:Y:S02]  /*0180*/  I2FP.F32.S32 R4, R4 ;  /* 0x0000000400047245 */ /* 0x000fe40000201400 */
[----:B------:R-:W-:Y:S01]  /*0190*/  IADD3 R5, R2, 0x2, -R5 ;  /* 0x0000000202057810 */ /* 0x000fe20007ffe805 */
[----:B------:R-:W-:Y:S01]  /*01a0*/  F2I.TRUNC.NTZ R3, R3 ;  /* 0x0000000300037305 */ /* 0x000fe2000020f100 */
[----:B------:R-:W-:Y:S01]  /*01b0*/  LEA.HI R7, R7, R0, RZ, 0x4 ;  /* 0x0000000007077211 */ /* 0x000fe200078f20ff */
[----:B------:R-:W-:Y:S01]  /*01c0*/  FMUL R6, R4, 0.5 ;  /* 0x3f00000004067820 */ /* 0x000fe20000400000 */
[----:B------:R-:W-:Y:S02]  /*01d0*/  I2FP.F32.S32 R2, R5 ;  /* 0x0000000500027245 */ /* 0x000fe40000201400 */
[----:B------:R-:W1:Y:S01]  /*01e0*/  LDC.64 R4, c[0x0][0x210] ;  /* 0x00008400ff047b82 */ /* 0x000e620000000a00 */
[----:B------:R-:W-:Y:S02]  /*01f0*/  LOP3.LUT R7, R7, 0xfffffff0, RZ, 0xc0, !PT ;  /* 0xfffffff007077812 */ /* 0x000fe400078ec0ff */
[----:B------:R-:W-:Y:S01]  /*0200*/  FMUL R8, R2, 0.5 ;  /* 0x3f00000002087820 */ /* 0x000fe20000400000 */
[----:B------:R-:W2:Y:S08]  /*0210*/  F2I.TRUNC.NTZ R6, R6 ;  /* 0x0000000600067305 */ /* 0x000eb0000020f100 */
[----:B------:R-:W3:Y:S01]  /*0220*/  F2I.TRUNC.NTZ R8, R8 ;  /* 0x0000000800087305 */ /* 0x000ee2000020f100 */
[----:B--2---:R-:W-:-:S04]  /*0230*/  IMAD R7, R6, 0x4, R7 ;  /* 0x0000000406077824 */ /* 0x004fc800078e0207 */
[--C-:B------:R-:W-:Y:S02]  /*0240*/  IMAD.IADD R3, R3, 0x1, R7.reuse ;  /* 0x0000000103037824 */ /* 0x100fe400078e0207 */
[----:B---3--:R-:W-:Y:S02]  /*0250*/  IMAD.IADD R7, R8, 0x1, R7 ;  /* 0x0000000108077824 */ /* 0x008fe400078e0207 */
[----:B-1----:R-:W-:-:S04]  /*0260*/  IMAD.WIDE R2, R3, 0x4, R4 ;  /* 0x0000000403027825 */ /* 0x002fc800078e0204 */
[----:B------:R-:W-:Y:S01]  /*0270*/  IMAD.WIDE R4, R7, 0x4, R4 ;  /* 0x0000000407047825 */ /* 0x000fe200078e0204 */
[----:B------:R1:W5:Y:S01]  /*0280*/  @!P0 LDG.E.EL R10, desc[UR4][R2.64] ;  /* 0x00000004020a8981 */ /* 0x000362000c2e1900 */
[----:B------:R-:W2:Y:S03]  /*0290*/  LDC.64 R6, c[0x0][0x218] ;  /* 0x00008600ff067b82 */ /* 0x000ea60000000a00 */
[----:B------:R1:W5:Y:S01]  /*02a0*/  @!P0 LDG.E.EL R11, desc[UR4][R4.64] ;  /* 0x00000004040b8981 */ /* 0x000362000c2e1900 */
[----:B--2---:R-:W-:Y:S01]  /*02b0*/  IMAD.WIDE R6, R0, 0x4, R6 ;  /* 0x0000000400067825 */ /* 0x004fe200078e0206 */
[----:B-1----:R-:W-:Y:S06]  /*02c0*/  @P0 EXIT ;  /* 0x000000000000094d */ /* 0x002fec0003800000 */
[----:B-----5:R-:W-:Y:S01]  /*02d0*/  STG.E.64 desc[UR4][R6.64], R10 ;  /* 0x0000000a06007986 */ /* 0x020fe2000c101b04 */
[----:B------:R-:W-:Y:S05]  /*02e0*/  EXIT ;  /* 0x000000000000794d */ /* 0x000fea0003800000 */
.L_x_0:
[----:B------:R-:W-:-:S00]  /*02f0*/  BRA `(.L_x_0) ;  /* 0xfffffffc00fc7947 */ /* 0x000fc0000383ffff */
[----:B------:R-:W-:-:S00]  /*0300*/  NOP ;  /* 0x0000000000007918 */ /* 0x000fc00000000000 */
[----:B------:R-:W-:-:S00]  /*0310*/  NOP ;  /* 0x0000000000007918 */ /* 0x000fc00000000000 */
[----:B------:R-:W-:-:S00]  /*0320*/  NOP ;  /* 0x0000000000007918 */ /* 0x000fc00000000000 */
[----:B------:R-:W-:-:S00]  /*0330*/  NOP ;  /* 0x0000000000007918 */ /* 0x000fc00000000000 */
[----:B------:R-:W-:-:S00]  /*0340*/  NOP ;  /* 0x0000000000007918 */ /* 0x000fc00000000000 */
[----:B------:R-:W-:-:S00]  /*0350*/  NOP ;  /* 0x0000000000007918 */ /* 0x000fc00000000000 */
[----:B------:R-:W-:-:S00]  /*0360*/  NOP ;  /* 0x0000000000007918 */ /* 0x000fc00000000000 */
[----:B------:R-:W-:-:S00]  /*0370*/  NOP ;  /* 0x0000000000007918 */ /* 0x000fc00000000000 */
.L_x_1:


//--------------------- .nv.constant0.triton_poi_fused__unsafe_index_reflection_pad2d_0 --------------------------
	.section	.nv.constant0.triton_poi_fused__unsafe_index_reflection_pad2d_0,"a",@progbits
	.sectionflags	@""
	.align	4
.nv.constant0.triton_poi_fused__unsafe_index_reflection_pad2d_0:
	.zero		548
